//
// Generated by NVIDIA NVVM Compiler
//
// Compiler Build ID: CL-36424714
// Cuda compilation tools, release 13.0, V13.0.88
// Based on NVVM 20.0.0
//

.version 9.0
.target sm_100
.address_size 64

	// .globl	_Z12mykernelfuncv

.visible .entry _Z12mykernelfuncv()
{


	ret;

}


// ===== COMPILED SASS (sm_100) =====

	.target	sm_100

	.elftype	@"ET_EXEC"


//--------------------- .note.nv.tkinfo           --------------------------
	.section	.note.nv.tkinfo,"",@"SHT_NOTE"
	.sectionflags	@"SHF_NOTE_NV_TKINFO"
	.tkinfo
        /*0018*/ 	.word	0x00000002
        /*0030*/ 	.string	""
        /*0030*/ 	.string	"ptxas"
        /*0030*/ 	.string	"Cuda compilation tools, release 13.0, V13.0.88"
        /*0030*/ 	.string	"Build cuda_13.0.r13.0/compiler.36424714_0"
        /*0030*/ 	.string	"-arch sm_100 -m 64 "



//--------------------- .note.nv.cuinfo           --------------------------
	.section	.note.nv.cuinfo,"",@"SHT_NOTE"
	.sectionflags	@"SHF_NOTE_NV_CUINFO"
        /*0018*/ 	.short	0x0002
        /*001a*/ 	.short	0x0064
        /*001c*/ 	.short	0x0082
	.zero		2


//--------------------- .nv.info                  --------------------------
	.section	.nv.info,"",@"SHT_CUDA_INFO"
	.align	4


	//----- nvinfo : EIATTR_REGCOUNT
	.align		4
        /*0000*/ 	.byte	0x04, 0x2f
        /*0002*/ 	.short	(.L_1 - .L_0)
	.align		4
.L_0:
        /*0004*/ 	.word	index@(_Z12mykernelfuncv)
        /*0008*/ 	.word	0x00000004


	//----- nvinfo : EIATTR_FRAME_SIZE
	.align		4
.L_1:
        /*000c*/ 	.byte	0x04, 0x11
        /*000e*/ 	.short	(.L_3 - .L_2)
	.align		4
.L_2:
        /*0010*/ 	.word	index@(_Z12mykernelfuncv)
        /*0014*/ 	.word	0x00000000


	//----- nvinfo : EIATTR_MIN_STACK_SIZE
	.align		4
.L_3:
        /*0018*/ 	.byte	0x04, 0x12
        /*001a*/ 	.short	(.L_5 - .L_4)
	.align		4
.L_4:
        /*001c*/ 	.word	index@(_Z12mykernelfuncv)
        /*0020*/ 	.word	0x00000000
.L_5:


//--------------------- .nv.compat                --------------------------
	.section	.nv.compat,"",@"SHT_CUDA_COMPAT_INFO"
	.align	4
        /*0000*/ 	.byte	0x02, 0x09, 0x00, 0x00, 0x02, 0x02, 0x01, 0x00, 0x02, 0x05, 0x05, 0x00, 0x03, 0x07, 0x01, 0x01
        /*0010*/ 	.byte	0x02, 0x03, 0x00, 0x00, 0x02, 0x06, 0x01, 0x00, 0x04, 0x0b, 0x08, 0x00, 0x09, 0x00, 0x00, 0x00
        /*0020*/ 	.byte	0x00, 0x00, 0x00, 0x00


//--------------------- .nv.info._Z12mykernelfuncv --------------------------
	.section	.nv.info._Z12mykernelfuncv,"",@"SHT_CUDA_INFO"
	.sectionflags	@""
	.align	4


	//----- nvinfo : EIATTR_CUDA_API_VERSION
	.align		4
        /*0000*/ 	.byte	0x04, 0x37
        /*0002*/ 	.short	(.L_7 - .L_6)
.L_6:
        /*0004*/ 	.word	0x00000082


	//----- nvinfo : EIATTR_SPARSE_MMA_MASK
	.align		4
.L_7:
        /*0008*/ 	.byte	0x03, 0x50
        /*000a*/ 	.short	0x0000


	//----- nvinfo : EIATTR_MAXREG_COUNT
	.align		4
        /*000c*/ 	.byte	0x03, 0x1b
        /*000e*/ 	.short	0x00ff


	//----- nvinfo : EIATTR_MERCURY_ISA_VERSION
	.align		4
        /*0010*/ 	.byte	0x03, 0x5f
        /*0012*/ 	.short	0x0101


	//----- nvinfo : EIATTR_VRC_CTA_INIT_COUNT
	.align		4
        /*0014*/ 	.byte	0x02, 0x4a
	.zero		1
	.zero		1


	//----- nvinfo : EIATTR_EXIT_INSTR_OFFSETS
	.align		4
        /*0018*/ 	.byte	0x04, 0x1c
        /*001a*/ 	.short	(.L_9 - .L_8)


	//   ....[0]....
.L_8:
        /*001c*/ 	.word	0x00000010


	//----- nvinfo : EIATTR_SW_WAR
	.align		4
.L_9:
        /*0020*/ 	.byte	0x04, 0x36
        /*0022*/ 	.short	(.L_11 - .L_10)
.L_10:
        /*0024*/ 	.word	0x00000008
.L_11:


//--------------------- .nv.callgraph             --------------------------
	.section	.nv.callgraph,"",@"SHT_CUDA_CALLGRAPH"
	.align	4
	.sectionentsize	8
	.align		4
        /*0000*/ 	.word	0x00000000
	.align		4
        /*0004*/ 	.word	0xffffffff
	.align		4
        /*0008*/ 	.word	0x00000000
	.align		4
        /*000c*/ 	.word	0xfffffffe
	.align		4
        /*0010*/ 	.word	0x00000000
	.align		4
        /*0014*/ 	.word	0xfffffffd
	.align		4
        /*0018*/ 	.word	0x00000000
	.align		4
        /*001c*/ 	.word	0xfffffffc


//--------------------- .text._Z12mykernelfuncv   --------------------------
	.section	.text._Z12mykernelfuncv,"ax",@progbits
	.align	128
        .global         _Z12mykernelfuncv
        .type           _Z12mykernelfuncv,@function
        .size           _Z12mykernelfuncv,(.L_x_1 - _Z12mykernelfuncv)
        .other          _Z12mykernelfuncv,@"STO_CUDA_ENTRY STV_DEFAULT"
_Z12mykernelfuncv:
.text._Z12mykernelfuncv:
[----:B------:R-:W-:Y:S01]  /*0000*/  LDC R1, c[0x0][0x37c] ;  /* 0x0000df00ff017b82 */ /* 0x000fe20000000800 */
[----:B------:R-:W-:Y:S05]  /*0010*/  EXIT ;  /* 0x000000000000794d */ /* 0x000fea0003800000 */
.L_x_0:
[----:B------:R-:W-:-:S00]  /*0020*/  BRA `(.L_x_0) ;  /* 0xfffffffc00fc7947 */ /* 0x000fc0000383ffff */
[----:B------:R-:W-:-:S00]  /*0030*/  NOP ;  /* 0x0000000000007918 */ /* 0x000fc00000000000 */
        /* <DEDUP_REMOVED lines=12> */
.L_x_1:


//--------------------- .nv.shared.reserved.0     --------------------------
	.section	.nv.shared.reserved.0,"aw",@nobits
	.weak		__nv_reservedSMEM_offset_0_alias
	.size		__nv_reservedSMEM_offset_0_alias, 0, 64
	.other		__nv_reservedSMEM_offset_0_alias,@"STO_CUDA_RESERVED_SHARED STV_DEFAULT"
__nv_reservedSMEM_offset_0_alias:
	.zero		0
	.zero		64


//--------------------- .nv.constant0._Z12mykernelfuncv --------------------------
	.section	.nv.constant0._Z12mykernelfuncv,"a",@progbits
	.sectionflags	@""
	.align	4
.nv.constant0._Z12mykernelfuncv:
	.zero		896


//--------------------- SYMBOLS --------------------------

	.type		.nv.reservedSmem.offset0,@object
	.size		.nv.reservedSmem.offset0,0x4
